//
// Generated by NVIDIA NVVM Compiler
//
// Compiler Build ID: CL-36424714
// Cuda compilation tools, release 13.0, V13.0.88
// Based on NVVM 20.0.0
//

.version 9.0
.target sm_100
.address_size 64

	// .globl	_Z18prepare_state_cudaPN6thrust24THRUST_300001_SM_1000_NS7complexIfEES2_ii
.global .align 1 .b8 _ZN34_INTERNAL_77163bc2_4_k_cu_60b33f9b4cuda3std3__45__cpo5beginE[1];
.global .align 1 .b8 _ZN34_INTERNAL_77163bc2_4_k_cu_60b33f9b4cuda3std3__45__cpo3endE[1];
.global .align 1 .b8 _ZN34_INTERNAL_77163bc2_4_k_cu_60b33f9b4cuda3std3__45__cpo6cbeginE[1];
.global .align 1 .b8 _ZN34_INTERNAL_77163bc2_4_k_cu_60b33f9b4cuda3std3__45__cpo4cendE[1];
.global .align 1 .b8 _ZN34_INTERNAL_77163bc2_4_k_cu_60b33f9b4cuda3std3__45__cpo6rbeginE[1];
.global .align 1 .b8 _ZN34_INTERNAL_77163bc2_4_k_cu_60b33f9b4cuda3std3__45__cpo4rendE[1];
.global .align 1 .b8 _ZN34_INTERNAL_77163bc2_4_k_cu_60b33f9b4cuda3std3__45__cpo7crbeginE[1];
.global .align 1 .b8 _ZN34_INTERNAL_77163bc2_4_k_cu_60b33f9b4cuda3std3__45__cpo5crendE[1];
.global .align 1 .b8 _ZN34_INTERNAL_77163bc2_4_k_cu_60b33f9b4cuda3std3__436_GLOBAL__N__77163bc2_4_k_cu_60b33f9b6ignoreE[1];
.global .align 1 .b8 _ZN34_INTERNAL_77163bc2_4_k_cu_60b33f9b4cuda3std3__419piecewise_constructE[1];
.global .align 1 .b8 _ZN34_INTERNAL_77163bc2_4_k_cu_60b33f9b4cuda3std3__48in_placeE[1];
.global .align 1 .b8 _ZN34_INTERNAL_77163bc2_4_k_cu_60b33f9b4cuda3std3__420unreachable_sentinelE[1];
.global .align 1 .b8 _ZN34_INTERNAL_77163bc2_4_k_cu_60b33f9b4cuda3std6ranges3__45__cpo4swapE[1];
.global .align 1 .b8 _ZN34_INTERNAL_77163bc2_4_k_cu_60b33f9b4cuda3std6ranges3__45__cpo9iter_moveE[1];
.global .align 1 .b8 _ZN34_INTERNAL_77163bc2_4_k_cu_60b33f9b4cuda3std6ranges3__45__cpo5beginE[1];
.global .align 1 .b8 _ZN34_INTERNAL_77163bc2_4_k_cu_60b33f9b4cuda3std6ranges3__45__cpo3endE[1];
.global .align 1 .b8 _ZN34_INTERNAL_77163bc2_4_k_cu_60b33f9b4cuda3std6ranges3__45__cpo6cbeginE[1];
.global .align 1 .b8 _ZN34_INTERNAL_77163bc2_4_k_cu_60b33f9b4cuda3std6ranges3__45__cpo4cendE[1];
.global .align 1 .b8 _ZN34_INTERNAL_77163bc2_4_k_cu_60b33f9b4cuda3std6ranges3__45__cpo7advanceE[1];
.global .align 1 .b8 _ZN34_INTERNAL_77163bc2_4_k_cu_60b33f9b4cuda3std6ranges3__45__cpo9iter_swapE[1];
.global .align 1 .b8 _ZN34_INTERNAL_77163bc2_4_k_cu_60b33f9b4cuda3std6ranges3__45__cpo4nextE[1];
.global .align 1 .b8 _ZN34_INTERNAL_77163bc2_4_k_cu_60b33f9b4cuda3std6ranges3__45__cpo4prevE[1];
.global .align 1 .b8 _ZN34_INTERNAL_77163bc2_4_k_cu_60b33f9b4cuda3std6ranges3__45__cpo4dataE[1];
.global .align 1 .b8 _ZN34_INTERNAL_77163bc2_4_k_cu_60b33f9b4cuda3std6ranges3__45__cpo5cdataE[1];
.global .align 1 .b8 _ZN34_INTERNAL_77163bc2_4_k_cu_60b33f9b4cuda3std6ranges3__45__cpo4sizeE[1];
.global .align 1 .b8 _ZN34_INTERNAL_77163bc2_4_k_cu_60b33f9b4cuda3std6ranges3__45__cpo5ssizeE[1];
.global .align 1 .b8 _ZN34_INTERNAL_77163bc2_4_k_cu_60b33f9b4cuda3std6ranges3__45__cpo8distanceE[1];
.global .align 1 .b8 _ZN34_INTERNAL_77163bc2_4_k_cu_60b33f9b6thrust24THRUST_300001_SM_1000_NS6system6detail10sequential3seqE[1];

.visible .entry _Z18prepare_state_cudaPN6thrust24THRUST_300001_SM_1000_NS7complexIfEES2_ii(
	.param .u64 .ptr .align 1 _Z18prepare_state_cudaPN6thrust24THRUST_300001_SM_1000_NS7complexIfEES2_ii_param_0,
	.param .align 8 .b8 _Z18prepare_state_cudaPN6thrust24THRUST_300001_SM_1000_NS7complexIfEES2_ii_param_1[8],
	.param .u32 _Z18prepare_state_cudaPN6thrust24THRUST_300001_SM_1000_NS7complexIfEES2_ii_param_2,
	.param .u32 _Z18prepare_state_cudaPN6thrust24THRUST_300001_SM_1000_NS7complexIfEES2_ii_param_3
)
{
	.reg .pred 	%p<3>;
	.reg .b32 	%r<9>;
	.reg .b32 	%f<5>;
	.reg .b64 	%rd<5>;

	ld.param.u64 	%rd2, [_Z18prepare_state_cudaPN6thrust24THRUST_300001_SM_1000_NS7complexIfEES2_ii_param_0];
	ld.param.v2.f32 	{%f1, %f2}, [_Z18prepare_state_cudaPN6thrust24THRUST_300001_SM_1000_NS7complexIfEES2_ii_param_1];
	ld.param.u32 	%r3, [_Z18prepare_state_cudaPN6thrust24THRUST_300001_SM_1000_NS7complexIfEES2_ii_param_2];
	ld.param.u32 	%r4, [_Z18prepare_state_cudaPN6thrust24THRUST_300001_SM_1000_NS7complexIfEES2_ii_param_3];
	cvta.to.global.u64 	%rd1, %rd2;
	mov.b32 	%r8, 0;
$L__BB0_1:
	rem.s32 	%r6, %r8, %r3;
	setp.eq.s32 	%p1, %r6, 0;
	selp.f32 	%f3, %f1, 0f00000000, %p1;
	selp.f32 	%f4, %f2, 0f00000000, %p1;
	mul.wide.u32 	%rd3, %r8, 8;
	add.s64 	%rd4, %rd1, %rd3;
	st.global.v2.f32 	[%rd4], {%f3, %f4};
	add.s32 	%r8, %r8, 1;
	shr.u32 	%r7, %r8, %r4;
	setp.eq.s32 	%p2, %r7, 0;
	@%p2 bra 	$L__BB0_1;
	ret;

}
	// .globl	_Z13hadamard_cudaPN6thrust24THRUST_300001_SM_1000_NS7complexIfEES2_ii
.visible .entry _Z13hadamard_cudaPN6thrust24THRUST_300001_SM_1000_NS7complexIfEES2_ii(
	.param .u64 .ptr .align 1 _Z13hadamard_cudaPN6thrust24THRUST_300001_SM_1000_NS7complexIfEES2_ii_param_0,
	.param .align 8 .b8 _Z13hadamard_cudaPN6thrust24THRUST_300001_SM_1000_NS7complexIfEES2_ii_param_1[8],
	.param .u32 _Z13hadamard_cudaPN6thrust24THRUST_300001_SM_1000_NS7complexIfEES2_ii_param_2,
	.param .u32 _Z13hadamard_cudaPN6thrust24THRUST_300001_SM_1000_NS7complexIfEES2_ii_param_3
)
{
	.reg .pred 	%p<3>;
	.reg .b32 	%r<10>;
	.reg .b32 	%f<21>;
	.reg .b64 	%rd<7>;

	ld.param.u64 	%rd2, [_Z13hadamard_cudaPN6thrust24THRUST_300001_SM_1000_NS7complexIfEES2_ii_param_0];
	ld.param.v2.f32 	{%f1, %f2}, [_Z13hadamard_cudaPN6thrust24THRUST_300001_SM_1000_NS7complexIfEES2_ii_param_1];
	ld.param.u32 	%r3, [_Z13hadamard_cudaPN6thrust24THRUST_300001_SM_1000_NS7complexIfEES2_ii_param_2];
	ld.param.u32 	%r4, [_Z13hadamard_cudaPN6thrust24THRUST_300001_SM_1000_NS7complexIfEES2_ii_param_3];
	cvta.to.global.u64 	%rd1, %rd2;
	mov.b32 	%r9, 0;
$L__BB1_1:
	and.b32  	%r6, %r9, %r3;
	setp.ne.s32 	%p1, %r6, 0;
	@%p1 bra 	$L__BB1_3;
	xor.b32  	%r7, %r9, %r3;
	mul.wide.u32 	%rd3, %r9, 8;
	add.s64 	%rd4, %rd1, %rd3;
	mul.wide.s32 	%rd5, %r7, 8;
	add.s64 	%rd6, %rd1, %rd5;
	ld.global.v2.f32 	{%f3, %f4}, [%rd4];
	ld.global.v2.f32 	{%f5, %f6}, [%rd6];
	add.f32 	%f7, %f3, %f5;
	add.f32 	%f8, %f4, %f6;
	mul.f32 	%f9, %f1, %f7;
	mul.f32 	%f10, %f2, %f8;
	sub.f32 	%f11, %f9, %f10;
	mul.f32 	%f12, %f1, %f8;
	fma.rn.f32 	%f13, %f2, %f7, %f12;
	sub.f32 	%f14, %f3, %f5;
	sub.f32 	%f15, %f4, %f6;
	mul.f32 	%f16, %f1, %f14;
	mul.f32 	%f17, %f2, %f15;
	sub.f32 	%f18, %f16, %f17;
	mul.f32 	%f19, %f1, %f15;
	fma.rn.f32 	%f20, %f2, %f14, %f19;
	st.global.v2.f32 	[%rd4], {%f11, %f13};
	st.global.v2.f32 	[%rd6], {%f18, %f20};
$L__BB1_3:
	add.s32 	%r9, %r9, 1;
	shr.u32 	%r8, %r9, %r4;
	setp.eq.s32 	%p2, %r8, 0;
	@%p2 bra 	$L__BB1_1;
	ret;

}
	// .globl	_Z18controlled_rz_cudaPN6thrust24THRUST_300001_SM_1000_NS7complexIfEEiS2_i
.visible .entry _Z18controlled_rz_cudaPN6thrust24THRUST_300001_SM_1000_NS7complexIfEEiS2_i(
	.param .u64 .ptr .align 1 _Z18controlled_rz_cudaPN6thrust24THRUST_300001_SM_1000_NS7complexIfEEiS2_i_param_0,
	.param .u32 _Z18controlled_rz_cudaPN6thrust24THRUST_300001_SM_1000_NS7complexIfEEiS2_i_param_1,
	.param .align 8 .b8 _Z18controlled_rz_cudaPN6thrust24THRUST_300001_SM_1000_NS7complexIfEEiS2_i_param_2[8],
	.param .u32 _Z18controlled_rz_cudaPN6thrust24THRUST_300001_SM_1000_NS7complexIfEEiS2_i_param_3
)
{
	.reg .pred 	%p<3>;
	.reg .b32 	%r<10>;
	.reg .b32 	%f<10>;
	.reg .b64 	%rd<5>;

	ld.param.u64 	%rd2, [_Z18controlled_rz_cudaPN6thrust24THRUST_300001_SM_1000_NS7complexIfEEiS2_i_param_0];
	ld.param.u32 	%r3, [_Z18controlled_rz_cudaPN6thrust24THRUST_300001_SM_1000_NS7complexIfEEiS2_i_param_1];
	ld.param.v2.f32 	{%f1, %f2}, [_Z18controlled_rz_cudaPN6thrust24THRUST_300001_SM_1000_NS7complexIfEEiS2_i_param_2];
	ld.param.u32 	%r4, [_Z18controlled_rz_cudaPN6thrust24THRUST_300001_SM_1000_NS7complexIfEEiS2_i_param_3];
	cvta.to.global.u64 	%rd1, %rd2;
	mov.b32 	%r9, 0;
$L__BB2_1:
	not.b32 	%r6, %r9;
	and.b32  	%r7, %r3, %r6;
	setp.ne.s32 	%p1, %r7, 0;
	@%p1 bra 	$L__BB2_3;
	mul.wide.u32 	%rd3, %r9, 8;
	add.s64 	%rd4, %rd1, %rd3;
	ld.global.v2.f32 	{%f3, %f4}, [%rd4];
	mul.f32 	%f5, %f1, %f3;
	mul.f32 	%f6, %f2, %f4;
	sub.f32 	%f7, %f5, %f6;
	mul.f32 	%f8, %f1, %f4;
	fma.rn.f32 	%f9, %f2, %f3, %f8;
	st.global.v2.f32 	[%rd4], {%f7, %f9};
$L__BB2_3:
	add.s32 	%r9, %r9, 1;
	shr.u32 	%r8, %r9, %r4;
	setp.eq.s32 	%p2, %r8, 0;
	@%p2 bra 	$L__BB2_1;
	ret;

}


// ===== COMPILED SASS (sm_100) =====

	.target	sm_100

	.elftype	@"ET_EXEC"


//--------------------- .note.nv.tkinfo           --------------------------
	.section	.note.nv.tkinfo,"",@"SHT_NOTE"
	.sectionflags	@"SHF_NOTE_NV_TKINFO"
	.tkinfo
        /*0018*/ 	.word	0x00000002
        /*0030*/ 	.string	""
        /*0030*/ 	.string	"ptxas"
        /*0030*/ 	.string	"Cuda compilation tools, release 13.0, V13.0.88"
        /*0030*/ 	.string	"Build cuda_13.0.r13.0/compiler.36424714_0"
        /*0030*/ 	.string	"-arch sm_100 -m 64 "



//--------------------- .note.nv.cuinfo           --------------------------
	.section	.note.nv.cuinfo,"",@"SHT_NOTE"
	.sectionflags	@"SHF_NOTE_NV_CUINFO"
        /*0018*/ 	.short	0x0002
        /*001a*/ 	.short	0x0064
        /*001c*/ 	.short	0x0082
	.zero		2


//--------------------- .nv.info                  --------------------------
	.section	.nv.info,"",@"SHT_CUDA_INFO"
	.align	4


	//----- nvinfo : EIATTR_REGCOUNT
	.align		4
        /*0000*/ 	.byte	0x04, 0x2f
        /*0002*/ 	.short	(.L_29 - .L_28)
	.align		4
.L_28:
        /*0004*/ 	.word	index@(_Z18prepare_state_cudaPN6thrust24THRUST_300001_SM_1000_NS7complexIfEES2_ii)
        /*0008*/ 	.word	0x00000013


	//----- nvinfo : EIATTR_FRAME_SIZE
	.align		4
.L_29:
        /*000c*/ 	.byte	0x04, 0x11
        /*000e*/ 	.short	(.L_31 - .L_30)
	.align		4
.L_30:
        /*0010*/ 	.word	index@(_Z18prepare_state_cudaPN6thrust24THRUST_300001_SM_1000_NS7complexIfEES2_ii)
        /*0014*/ 	.word	0x00000000


	//----- nvinfo : EIATTR_REGCOUNT
	.align		4
.L_31:
        /*0018*/ 	.byte	0x04, 0x2f
        /*001a*/ 	.short	(.L_33 - .L_32)
	.align		4
.L_32:
        /*001c*/ 	.word	index@(_Z13hadamard_cudaPN6thrust24THRUST_300001_SM_1000_NS7complexIfEES2_ii)
        /*0020*/ 	.word	0x00000015


	//----- nvinfo : EIATTR_FRAME_SIZE
	.align		4
.L_33:
        /*0024*/ 	.byte	0x04, 0x11
        /*0026*/ 	.short	(.L_35 - .L_34)
	.align		4
.L_34:
        /*0028*/ 	.word	index@(_Z13hadamard_cudaPN6thrust24THRUST_300001_SM_1000_NS7complexIfEES2_ii)
        /*002c*/ 	.word	0x00000000


	//----- nvinfo : EIATTR_REGCOUNT
	.align		4
.L_35:
        /*0030*/ 	.byte	0x04, 0x2f
        /*0032*/ 	.short	(.L_37 - .L_36)
	.align		4
.L_36:
        /*0034*/ 	.word	index@(_Z18controlled_rz_cudaPN6thrust24THRUST_300001_SM_1000_NS7complexIfEEiS2_i)
        /*0038*/ 	.word	0x0000000f


	//----- nvinfo : EIATTR_FRAME_SIZE
	.align		4
.L_37:
        /*003c*/ 	.byte	0x04, 0x11
        /*003e*/ 	.short	(.L_39 - .L_38)
	.align		4
.L_38:
        /*0040*/ 	.word	index@(_Z18controlled_rz_cudaPN6thrust24THRUST_300001_SM_1000_NS7complexIfEEiS2_i)
        /*0044*/ 	.word	0x00000000


	//----- nvinfo : EIATTR_MIN_STACK_SIZE
	.align		4
.L_39:
        /*0048*/ 	.byte	0x04, 0x12
        /*004a*/ 	.short	(.L_41 - .L_40)
	.align		4
.L_40:
        /*004c*/ 	.word	index@(_Z18controlled_rz_cudaPN6thrust24THRUST_300001_SM_1000_NS7complexIfEEiS2_i)
        /*0050*/ 	.word	0x00000000


	//----- nvinfo : EIATTR_MIN_STACK_SIZE
	.align		4
.L_41:
        /*0054*/ 	.byte	0x04, 0x12
        /*0056*/ 	.short	(.L_43 - .L_42)
	.align		4
.L_42:
        /*0058*/ 	.word	index@(_Z13hadamard_cudaPN6thrust24THRUST_300001_SM_1000_NS7complexIfEES2_ii)
        /*005c*/ 	.word	0x00000000


	//----- nvinfo : EIATTR_MIN_STACK_SIZE
	.align		4
.L_43:
        /*0060*/ 	.byte	0x04, 0x12
        /*0062*/ 	.short	(.L_45 - .L_44)
	.align		4
.L_44:
        /*0064*/ 	.word	index@(_Z18prepare_state_cudaPN6thrust24THRUST_300001_SM_1000_NS7complexIfEES2_ii)
        /*0068*/ 	.word	0x00000000
.L_45:


//--------------------- .nv.compat                --------------------------
	.section	.nv.compat,"",@"SHT_CUDA_COMPAT_INFO"
	.align	4
        /*0000*/ 	.byte	0x02, 0x09, 0x00, 0x00, 0x02, 0x02, 0x01, 0x00, 0x02, 0x05, 0x05, 0x00, 0x03, 0x07, 0x01, 0x01
        /*0010*/ 	.byte	0x02, 0x03, 0x00, 0x00, 0x02, 0x06, 0x01, 0x00, 0x04, 0x0b, 0x08, 0x00, 0x09, 0x00, 0x00, 0x00
        /*0020*/ 	.byte	0x00, 0x00, 0x00, 0x00


//--------------------- .nv.info._Z18controlled_rz_cudaPN6thrust24THRUST_300001_SM_1000_NS7complexIfEEiS2_i --------------------------
	.section	.nv.info._Z18controlled_rz_cudaPN6thrust24THRUST_300001_SM_1000_NS7complexIfEEiS2_i,"",@"SHT_CUDA_INFO"
	.sectionflags	@""
	.align	4


	//----- nvinfo : EIATTR_CUDA_API_VERSION
	.align		4
        /*0000*/ 	.byte	0x04, 0x37
        /*0002*/ 	.short	(.L_47 - .L_46)
.L_46:
        /*0004*/ 	.word	0x00000082


	//----- nvinfo : EIATTR_KPARAM_INFO
	.align		4
.L_47:
        /*0008*/ 	.byte	0x04, 0x17
        /*000a*/ 	.short	(.L_49 - .L_48)
.L_48:
        /*000c*/ 	.word	0x00000000
        /*0010*/ 	.short	0x0003
        /*0012*/ 	.short	0x0018
        /*0014*/ 	.byte	0x00, 0xf0, 0x11, 0x00


	//----- nvinfo : EIATTR_KPARAM_INFO
	.align		4
.L_49:
        /*0018*/ 	.byte	0x04, 0x17
        /*001a*/ 	.short	(.L_51 - .L_50)
.L_50:
        /*001c*/ 	.word	0x00000000
        /*0020*/ 	.short	0x0002
        /*0022*/ 	.short	0x0010
        /*0024*/ 	.byte	0x00, 0xf0, 0x21, 0x00


	//----- nvinfo : EIATTR_KPARAM_INFO
	.align		4
.L_51:
        /*0028*/ 	.byte	0x04, 0x17
        /*002a*/ 	.short	(.L_53 - .L_52)
.L_52:
        /*002c*/ 	.word	0x00000000
        /*0030*/ 	.short	0x0001
        /*0032*/ 	.short	0x0008
        /*0034*/ 	.byte	0x00, 0xf0, 0x11, 0x00


	//----- nvinfo : EIATTR_KPARAM_INFO
	.align		4
.L_53:
        /*0038*/ 	.byte	0x04, 0x17
        /*003a*/ 	.short	(.L_55 - .L_54)
.L_54:
        /*003c*/ 	.word	0x00000000
        /*0040*/ 	.short	0x0000
        /*0042*/ 	.short	0x0000
        /*0044*/ 	.byte	0x00, 0xf5, 0x21, 0x00


	//----- nvinfo : EIATTR_SPARSE_MMA_MASK
	.align		4
.L_55:
        /*0048*/ 	.byte	0x03, 0x50
        /*004a*/ 	.short	0x0000


	//----- nvinfo : EIATTR_MAXREG_COUNT
	.align		4
        /*004c*/ 	.byte	0x03, 0x1b
        /*004e*/ 	.short	0x00ff


	//----- nvinfo : EIATTR_MERCURY_ISA_VERSION
	.align		4
        /*0050*/ 	.byte	0x03, 0x5f
        /*0052*/ 	.short	0x0101


	//----- nvinfo : EIATTR_VRC_CTA_INIT_COUNT
	.align		4
        /*0054*/ 	.byte	0x02, 0x4a
	.zero		1
	.zero		1


	//----- nvinfo : EIATTR_EXIT_INSTR_OFFSETS
	.align		4
        /*0058*/ 	.byte	0x04, 0x1c
        /*005a*/ 	.short	(.L_57 - .L_56)


	//   ....[0]....
.L_56:
        /*005c*/ 	.word	0x00000130


	//----- nvinfo : EIATTR_CBANK_PARAM_SIZE
	.align		4
.L_57:
        /*0060*/ 	.byte	0x03, 0x19
        /*0062*/ 	.short	0x001c


	//----- nvinfo : EIATTR_PARAM_CBANK
	.align		4
        /*0064*/ 	.byte	0x04, 0x0a
        /*0066*/ 	.short	(.L_59 - .L_58)
	.align		4
.L_58:
        /*0068*/ 	.word	index@(.nv.constant0._Z18controlled_rz_cudaPN6thrust24THRUST_300001_SM_1000_NS7complexIfEEiS2_i)
        /*006c*/ 	.short	0x0380
        /*006e*/ 	.short	0x001c


	//----- nvinfo : EIATTR_SW_WAR
	.align		4
.L_59:
        /*0070*/ 	.byte	0x04, 0x36
        /*0072*/ 	.short	(.L_61 - .L_60)
.L_60:
        /*0074*/ 	.word	0x00000008
.L_61:


//--------------------- .nv.info._Z13hadamard_cudaPN6thrust24THRUST_300001_SM_1000_NS7complexIfEES2_ii --------------------------
	.section	.nv.info._Z13hadamard_cudaPN6thrust24THRUST_300001_SM_1000_NS7complexIfEES2_ii,"",@"SHT_CUDA_INFO"
	.sectionflags	@""
	.align	4


	//----- nvinfo : EIATTR_CUDA_API_VERSION
	.align		4
        /*0000*/ 	.byte	0x04, 0x37
        /*0002*/ 	.short	(.L_63 - .L_62)
.L_62:
        /*0004*/ 	.word	0x00000082


	//----- nvinfo : EIATTR_KPARAM_INFO
	.align		4
.L_63:
        /*0008*/ 	.byte	0x04, 0x17
        /*000a*/ 	.short	(.L_65 - .L_64)
.L_64:
        /*000c*/ 	.word	0x00000000
        /*0010*/ 	.short	0x0003
        /*0012*/ 	.short	0x0014
        /*0014*/ 	.byte	0x00, 0xf0, 0x11, 0x00


	//----- nvinfo : EIATTR_KPARAM_INFO
	.align		4
.L_65:
        /*0018*/ 	.byte	0x04, 0x17
        /*001a*/ 	.short	(.L_67 - .L_66)
.L_66:
        /*001c*/ 	.word	0x00000000
        /*0020*/ 	.short	0x0002
        /*0022*/ 	.short	0x0010
        /*0024*/ 	.byte	0x00, 0xf0, 0x11, 0x00


	//----- nvinfo : EIATTR_KPARAM_INFO
	.align		4
.L_67:
        /*0028*/ 	.byte	0x04, 0x17
        /*002a*/ 	.short	(.L_69 - .L_68)
.L_68:
        /*002c*/ 	.word	0x00000000
        /*0030*/ 	.short	0x0001
        /*0032*/ 	.short	0x0008
        /*0034*/ 	.byte	0x00, 0xf0, 0x21, 0x00


	//----- nvinfo : EIATTR_KPARAM_INFO
	.align		4
.L_69:
        /*0038*/ 	.byte	0x04, 0x17
        /*003a*/ 	.short	(.L_71 - .L_70)
.L_70:
        /*003c*/ 	.word	0x00000000
        /*0040*/ 	.short	0x0000
        /*0042*/ 	.short	0x0000
        /*0044*/ 	.byte	0x00, 0xf5, 0x21, 0x00


	//----- nvinfo : EIATTR_SPARSE_MMA_MASK
	.align		4
.L_71:
        /*0048*/ 	.byte	0x03, 0x50
        /*004a*/ 	.short	0x0000


	//----- nvinfo : EIATTR_MAXREG_COUNT
	.align		4
        /*004c*/ 	.byte	0x03, 0x1b
        /*004e*/ 	.short	0x00ff


	//----- nvinfo : EIATTR_MERCURY_ISA_VERSION
	.align		4
        /*0050*/ 	.byte	0x03, 0x5f
        /*0052*/ 	.short	0x0101


	//----- nvinfo : EIATTR_VRC_CTA_INIT_COUNT
	.align		4
        /*0054*/ 	.byte	0x02, 0x4a
	.zero		1
	.zero		1


	//----- nvinfo : EIATTR_EXIT_INSTR_OFFSETS
	.align		4
        /*0058*/ 	.byte	0x04, 0x1c
        /*005a*/ 	.short	(.L_73 - .L_72)


	//   ....[0]....
.L_72:
        /*005c*/ 	.word	0x00000200


	//----- nvinfo : EIATTR_CBANK_PARAM_SIZE
	.align		4
.L_73:
        /*0060*/ 	.byte	0x03, 0x19
        /*0062*/ 	.short	0x0018


	//----- nvinfo : EIATTR_PARAM_CBANK
	.align		4
        /*0064*/ 	.byte	0x04, 0x0a
        /*0066*/ 	.short	(.L_75 - .L_74)
	.align		4
.L_74:
        /*0068*/ 	.word	index@(.nv.constant0._Z13hadamard_cudaPN6thrust24THRUST_300001_SM_1000_NS7complexIfEES2_ii)
        /*006c*/ 	.short	0x0380
        /*006e*/ 	.short	0x0018


	//----- nvinfo : EIATTR_SW_WAR
	.align		4
.L_75:
        /*0070*/ 	.byte	0x04, 0x36
        /*0072*/ 	.short	(.L_77 - .L_76)
.L_76:
        /*0074*/ 	.word	0x00000008
.L_77:


//--------------------- .nv.info._Z18prepare_state_cudaPN6thrust24THRUST_300001_SM_1000_NS7complexIfEES2_ii --------------------------
	.section	.nv.info._Z18prepare_state_cudaPN6thrust24THRUST_300001_SM_1000_NS7complexIfEES2_ii,"",@"SHT_CUDA_INFO"
	.sectionflags	@""
	.align	4


	//----- nvinfo : EIATTR_CUDA_API_VERSION
	.align		4
        /*0000*/ 	.byte	0x04, 0x37
        /*0002*/ 	.short	(.L_79 - .L_78)
.L_78:
        /*0004*/ 	.word	0x00000082


	//----- nvinfo : EIATTR_KPARAM_INFO
	.align		4
.L_79:
        /*0008*/ 	.byte	0x04, 0x17
        /*000a*/ 	.short	(.L_81 - .L_80)
.L_80:
        /*000c*/ 	.word	0x00000000
        /*0010*/ 	.short	0x0003
        /*0012*/ 	.short	0x0014
        /*0014*/ 	.byte	0x00, 0xf0, 0x11, 0x00


	//----- nvinfo : EIATTR_KPARAM_INFO
	.align		4
.L_81:
        /*0018*/ 	.byte	0x04, 0x17
        /*001a*/ 	.short	(.L_83 - .L_82)
.L_82:
        /*001c*/ 	.word	0x00000000
        /*0020*/ 	.short	0x0002
        /*0022*/ 	.short	0x0010
        /*0024*/ 	.byte	0x00, 0xf0, 0x11, 0x00


	//----- nvinfo : EIATTR_KPARAM_INFO
	.align		4
.L_83:
        /*0028*/ 	.byte	0x04, 0x17
        /*002a*/ 	.short	(.L_85 - .L_84)
.L_84:
        /*002c*/ 	.word	0x00000000
        /*0030*/ 	.short	0x0001
        /*0032*/ 	.short	0x0008
        /*0034*/ 	.byte	0x00, 0xf0, 0x21, 0x00


	//----- nvinfo : EIATTR_KPARAM_INFO
	.align		4
.L_85:
        /*0038*/ 	.byte	0x04, 0x17
        /*003a*/ 	.short	(.L_87 - .L_86)
.L_86:
        /*003c*/ 	.word	0x00000000
        /*0040*/ 	.short	0x0000
        /*0042*/ 	.short	0x0000
        /*0044*/ 	.byte	0x00, 0xf5, 0x21, 0x00


	//----- nvinfo : EIATTR_SPARSE_MMA_MASK
	.align		4
.L_87:
        /*0048*/ 	.byte	0x03, 0x50
        /*004a*/ 	.short	0x0000


	//----- nvinfo : EIATTR_MAXREG_COUNT
	.align		4
        /*004c*/ 	.byte	0x03, 0x1b
        /*004e*/ 	.short	0x00ff


	//----- nvinfo : EIATTR_MERCURY_ISA_VERSION
	.align		4
        /*0050*/ 	.byte	0x03, 0x5f
        /*0052*/ 	.short	0x0101


	//----- nvinfo : EIATTR_VRC_CTA_INIT_COUNT
	.align		4
        /*0054*/ 	.byte	0x02, 0x4a
	.zero		1
	.zero		1


	//----- nvinfo : EIATTR_EXIT_INSTR_OFFSETS
	.align		4
        /*0058*/ 	.byte	0x04, 0x1c
        /*005a*/ 	.short	(.L_89 - .L_88)


	//   ....[0]....
.L_88:
        /*005c*/ 	.word	0x00000280


	//----- nvinfo : EIATTR_CBANK_PARAM_SIZE
	.align		4
.L_89:
        /*0060*/ 	.byte	0x03, 0x19
        /*0062*/ 	.short	0x0018


	//----- nvinfo : EIATTR_PARAM_CBANK
	.align		4
        /*0064*/ 	.byte	0x04, 0x0a
        /*0066*/ 	.short	(.L_91 - .L_90)
	.align		4
.L_90:
        /*0068*/ 	.word	index@(.nv.constant0._Z18prepare_state_cudaPN6thrust24THRUST_300001_SM_1000_NS7complexIfEES2_ii)
        /*006c*/ 	.short	0x0380
        /*006e*/ 	.short	0x0018


	//----- nvinfo : EIATTR_SW_WAR
	.align		4
.L_91:
        /*0070*/ 	.byte	0x04, 0x36
        /*0072*/ 	.short	(.L_93 - .L_92)
.L_92:
        /*0074*/ 	.word	0x00000008
.L_93:


//--------------------- .nv.callgraph             --------------------------
	.section	.nv.callgraph,"",@"SHT_CUDA_CALLGRAPH"
	.align	4
	.sectionentsize	8
	.align		4
        /*0000*/ 	.word	0x00000000
	.align		4
        /*0004*/ 	.word	0xffffffff
	.align		4
        /*0008*/ 	.word	0x00000000
	.align		4
        /*000c*/ 	.word	0xfffffffe
	.align		4
        /*0010*/ 	.word	0x00000000
	.align		4
        /*0014*/ 	.word	0xfffffffd
	.align		4
        /*0018*/ 	.word	0x00000000
	.align		4
        /*001c*/ 	.word	0xfffffffc


//--------------------- .nv.constant4             --------------------------
	.section	.nv.constant4,"a",@progbits
	.align	8
	.align		8
.nv.constant4:
        /*0000*/ 	.dword	_ZN34_INTERNAL_77163bc2_4_k_cu_60b33f9b4cuda3std3__45__cpo5beginE
	.align		8
        /*0008*/ 	.dword	_ZN34_INTERNAL_77163bc2_4_k_cu_60b33f9b4cuda3std3__45__cpo3endE
	.align		8
        /*0010*/ 	.dword	_ZN34_INTERNAL_77163bc2_4_k_cu_60b33f9b4cuda3std3__45__cpo6cbeginE
	.align		8
        /*0018*/ 	.dword	_ZN34_INTERNAL_77163bc2_4_k_cu_60b33f9b4cuda3std3__45__cpo4cendE
	.align		8
        /*0020*/ 	.dword	_ZN34_INTERNAL_77163bc2_4_k_cu_60b33f9b4cuda3std3__45__cpo6rbeginE
	.align		8
        /*0028*/ 	.dword	_ZN34_INTERNAL_77163bc2_4_k_cu_60b33f9b4cuda3std3__45__cpo4rendE
	.align		8
        /*0030*/ 	.dword	_ZN34_INTERNAL_77163bc2_4_k_cu_60b33f9b4cuda3std3__45__cpo7crbeginE
	.align		8
        /*0038*/ 	.dword	_ZN34_INTERNAL_77163bc2_4_k_cu_60b33f9b4cuda3std3__45__cpo5crendE
	.align		8
        /*0040*/ 	.dword	_ZN34_INTERNAL_77163bc2_4_k_cu_60b33f9b4cuda3std3__436_GLOBAL__N__77163bc2_4_k_cu_60b33f9b6ignoreE
	.align		8
        /*0048*/ 	.dword	_ZN34_INTERNAL_77163bc2_4_k_cu_60b33f9b4cuda3std3__419piecewise_constructE
	.align		8
        /*0050*/ 	.dword	_ZN34_INTERNAL_77163bc2_4_k_cu_60b33f9b4cuda3std3__48in_placeE
	.align		8
        /*0058*/ 	.dword	_ZN34_INTERNAL_77163bc2_4_k_cu_60b33f9b4cuda3std3__420unreachable_sentinelE
	.align		8
        /*0060*/ 	.dword	_ZN34_INTERNAL_77163bc2_4_k_cu_60b33f9b4cuda3std6ranges3__45__cpo4swapE
	.align		8
        /*0068*/ 	.dword	_ZN34_INTERNAL_77163bc2_4_k_cu_60b33f9b4cuda3std6ranges3__45__cpo9iter_moveE
	.align		8
        /*0070*/ 	.dword	_ZN34_INTERNAL_77163bc2_4_k_cu_60b33f9b4cuda3std6ranges3__45__cpo5beginE
	.align		8
        /*0078*/ 	.dword	_ZN34_INTERNAL_77163bc2_4_k_cu_60b33f9b4cuda3std6ranges3__45__cpo3endE
	.align		8
        /*0080*/ 	.dword	_ZN34_INTERNAL_77163bc2_4_k_cu_60b33f9b4cuda3std6ranges3__45__cpo6cbeginE
	.align		8
        /*0088*/ 	.dword	_ZN34_INTERNAL_77163bc2_4_k_cu_60b33f9b4cuda3std6ranges3__45__cpo4cendE
	.align		8
        /*0090*/ 	.dword	_ZN34_INTERNAL_77163bc2_4_k_cu_60b33f9b4cuda3std6ranges3__45__cpo7advanceE
	.align		8
        /*0098*/ 	.dword	_ZN34_INTERNAL_77163bc2_4_k_cu_60b33f9b4cuda3std6ranges3__45__cpo9iter_swapE
	.align		8
        /*00a0*/ 	.dword	_ZN34_INTERNAL_77163bc2_4_k_cu_60b33f9b4cuda3std6ranges3__45__cpo4nextE
	.align		8
        /*00a8*/ 	.dword	_ZN34_INTERNAL_77163bc2_4_k_cu_60b33f9b4cuda3std6ranges3__45__cpo4prevE
	.align		8
        /*00b0*/ 	.dword	_ZN34_INTERNAL_77163bc2_4_k_cu_60b33f9b4cuda3std6ranges3__45__cpo4dataE
	.align		8
        /*00b8*/ 	.dword	_ZN34_INTERNAL_77163bc2_4_k_cu_60b33f9b4cuda3std6ranges3__45__cpo5cdataE
	.align		8
        /*00c0*/ 	.dword	_ZN34_INTERNAL_77163bc2_4_k_cu_60b33f9b4cuda3std6ranges3__45__cpo4sizeE
	.align		8
        /*00c8*/ 	.dword	_ZN34_INTERNAL_77163bc2_4_k_cu_60b33f9b4cuda3std6ranges3__45__cpo5ssizeE
	.align		8
        /*00d0*/ 	.dword	_ZN34_INTERNAL_77163bc2_4_k_cu_60b33f9b4cuda3std6ranges3__45__cpo8distanceE
	.align		8
        /*00d8*/ 	.dword	_ZN34_INTERNAL_77163bc2_4_k_cu_60b33f9b6thrust24THRUST_300001_SM_1000_NS6system6detail10sequential3seqE


//--------------------- .text._Z18controlled_rz_cudaPN6thrust24THRUST_300001_SM_1000_NS7complexIfEEiS2_i --------------------------
	.section	.text._Z18controlled_rz_cudaPN6thrust24THRUST_300001_SM_1000_NS7complexIfEEiS2_i,"ax",@progbits
	.align	128
        .global         _Z18controlled_rz_cudaPN6thrust24THRUST_300001_SM_1000_NS7complexIfEEiS2_i
        .type           _Z18controlled_rz_cudaPN6thrust24THRUST_300001_SM_1000_NS7complexIfEEiS2_i,@function
        .size           _Z18controlled_rz_cudaPN6thrust24THRUST_300001_SM_1000_NS7complexIfEEiS2_i,(.L_x_7 - _Z18controlled_rz_cudaPN6thrust24THRUST_300001_SM_1000_NS7complexIfEEiS2_i)
        .other          _Z18controlled_rz_cudaPN6thrust24THRUST_300001_SM_1000_NS7complexIfEEiS2_i,@"STO_CUDA_ENTRY STV_DEFAULT"
_Z18controlled_rz_cudaPN6thrust24THRUST_300001_SM_1000_NS7complexIfEEiS2_i:
.text._Z18controlled_rz_cudaPN6thrust24THRUST_300001_SM_1000_NS7complexIfEEiS2_i:
[----:B------:R-:W-:Y:S08]  /*0000*/  LDC R1, c[0x0][0x37c] ;  /* 0x0000df00ff017b82 */ /* 0x000ff00000000800 */
[----:B------:R-:W0:Y:S01]  /*0010*/  LDC R4, c[0x0][0x388] ;  /* 0x0000e200ff047b82 */ /* 0x000e220000000800 */
[----:B------:R-:W-:Y:S01]  /*0020*/  HFMA2 R5, -RZ, RZ, 0, 0 ;  /* 0x00000000ff057431 */ /* 0x000fe200000001ff */
[----:B------:R-:W1:Y:S06]  /*0030*/  LDCU.64 UR4, c[0x0][0x358] ;  /* 0x00006b00ff0477ac */ /* 0x000e6c0008000a00 */
[----:B------:R-:W2:Y:S02]  /*0040*/  LDC R12, c[0x0][0x398] ;  /* 0x0000e600ff0c7b82 */ /* 0x000ea40000000800 */
.L_x_0:
[----:B0-----:R-:W-:-:S13]  /*0050*/  LOP3.LUT P0, RZ, R5, R4, RZ, 0xc, !PT ;  /* 0x0000000405ff7212 */ /* 0x001fda0007800cff */
[----:B------:R-:W0:Y:S08]  /*0060*/  @!P0 LDC.64 R2, c[0x0][0x380] ;  /* 0x0000e000ff028b82 */ /* 0x000e300000000a00 */
[----:B------:R-:W3:Y:S01]  /*0070*/  @!P0 LDC.64 R10, c[0x0][0x390] ;  /* 0x0000e400ff0a8b82 */ /* 0x000ee20000000a00 */
[----:B0-----:R-:W-:-:S05]  /*0080*/  @!P0 IMAD.WIDE.U32 R2, R5, 0x8, R2 ;  /* 0x0000000805028825 */ /* 0x001fca00078e0002 */
[----:B-1----:R-:W3:Y:S01]  /*0090*/  @!P0 LDG.E.64 R6, desc[UR4][R2.64] ;  /* 0x0000000402068981 */ /* 0x002ee2000c1e1b00 */
[----:B------:R-:W-:Y:S01]  /*00a0*/  IADD3 R5, PT, PT, R5, 0x1, RZ ;  /* 0x0000000105057810 */ /* 0x000fe20007ffe0ff */
[C---:B---3--:R-:W-:Y:S01]  /*00b0*/  @!P0 FMUL R9, R7.reuse, R11 ;  /* 0x0000000b07098220 */ /* 0x048fe20000400000 */
[----:B------:R-:W-:-:S03]  /*00c0*/  @!P0 FMUL R0, R7, R10 ;  /* 0x0000000a07008220 */ /* 0x000fc60000400000 */
[C---:B------:R-:W-:Y:S01]  /*00d0*/  @!P0 FFMA R8, R6.reuse, R10, -R9 ;  /* 0x0000000a06088223 */ /* 0x040fe20000000809 */
[----:B------:R-:W-:Y:S01]  /*00e0*/  @!P0 FFMA R9, R6, R11, R0 ;  /* 0x0000000b06098223 */ /* 0x000fe20000000000 */
[----:B--2---:R-:W-:-:S04]  /*00f0*/  SHF.R.U32.HI R0, RZ, R12, R5 ;  /* 0x0000000cff007219 */ /* 0x004fc80000011605 */
[----:B------:R3:W-:Y:S01]  /*0100*/  @!P0 STG.E.64 desc[UR4][R2.64], R8 ;  /* 0x0000000802008986 */ /* 0x0007e2000c101b04 */
[----:B------:R-:W-:-:S13]  /*0110*/  ISETP.NE.AND P0, PT, R0, RZ, PT ;  /* 0x000000ff0000720c */ /* 0x000fda0003f05270 */
[----:B---3--:R-:W-:Y:S05]  /*0120*/  @!P0 BRA `(.L_x_0) ;  /* 0xfffffffc00c88947 */ /* 0x008fea000383ffff */
[----:B------:R-:W-:Y:S05]  /*0130*/  EXIT ;  /* 0x000000000000794d */ /* 0x000fea0003800000 */
.L_x_1:
[----:B------:R-:W-:-:S00]  /*0140*/  BRA `(.L_x_1) ;  /* 0xfffffffc00fc7947 */ /* 0x000fc0000383ffff */
[----:B------:R-:W-:-:S00]  /*0150*/  NOP ;  /* 0x0000000000007918 */ /* 0x000fc00000000000 */
        /* <DEDUP_REMOVED lines=10> */
.L_x_7:


//--------------------- .text._Z13hadamard_cudaPN6thrust24THRUST_300001_SM_1000_NS7complexIfEES2_ii --------------------------
	.section	.text._Z13hadamard_cudaPN6thrust24THRUST_300001_SM_1000_NS7complexIfEES2_ii,"ax",@progbits
	.align	128
        .global         _Z13hadamard_cudaPN6thrust24THRUST_300001_SM_1000_NS7complexIfEES2_ii
        .type           _Z13hadamard_cudaPN6thrust24THRUST_300001_SM_1000_NS7complexIfEES2_ii,@function
        .size           _Z13hadamard_cudaPN6thrust24THRUST_300001_SM_1000_NS7complexIfEES2_ii,(.L_x_8 - _Z13hadamard_cudaPN6thrust24THRUST_300001_SM_1000_NS7complexIfEES2_ii)
        .other          _Z13hadamard_cudaPN6thrust24THRUST_300001_SM_1000_NS7complexIfEES2_ii,@"STO_CUDA_ENTRY STV_DEFAULT"
_Z13hadamard_cudaPN6thrust24THRUST_300001_SM_1000_NS7complexIfEES2_ii:
.text._Z13hadamard_cudaPN6thrust24THRUST_300001_SM_1000_NS7complexIfEES2_ii:
[----:B------:R-:W-:Y:S08]  /*0000*/  LDC R1, c[0x0][0x37c] ;  /* 0x0000df00ff017b82 */ /* 0x000ff00000000800 */
[----:B------:R-:W0:Y:S01]  /*0010*/  LDC R16, c[0x0][0x390] ;  /* 0x0000e400ff107b82 */ /* 0x000e220000000800 */
[----:B------:R-:W-:Y:S01]  /*0020*/  HFMA2 R9, -RZ, RZ, 0, 0 ;  /* 0x00000000ff097431 */ /* 0x000fe200000001ff */
[----:B------:R-:W1:Y:S01]  /*0030*/  LDCU.64 UR4, c[0x0][0x358] ;  /* 0x00006b00ff0477ac */ /* 0x000e620008000a00 */
[----:B------:R-:W2:Y:S05]  /*0040*/  LDCU.64 UR6, c[0x0][0x388] ;  /* 0x00007100ff0677ac */ /* 0x000eaa0008000a00 */
[----:B------:R-:W3:Y:S08]  /*0050*/  LDC R18, c[0x0][0x394] ;  /* 0x0000e500ff127b82 */ /* 0x000ef00000000800 */
[----:B------:R-:W4:Y:S02]  /*0060*/  LDC.64 R2, c[0x0][0x380] ;  /* 0x0000e000ff027b82 */ /* 0x000f240000000a00 */
.L_x_3:
[----:B0-----:R-:W-:-:S13]  /*0070*/  LOP3.LUT P0, RZ, R9, R16, RZ, 0xc0, !PT ;  /* 0x0000001009ff7212 */ /* 0x001fda000780c0ff */
[----:B------:R-:W-:Y:S05]  /*0080*/  @P0 BRA `(.L_x_2) ;  /* 0x00000000004c0947 */ /* 0x000fea0003800000 */
[C---:B------:R-:W-:Y:S01]  /*0090*/  LOP3.LUT R7, R9.reuse, R16, RZ, 0x3c, !PT ;  /* 0x0000001009077212 */ /* 0x040fe200078e3cff */
[----:B----4-:R-:W-:-:S04]  /*00a0*/  IMAD.WIDE.U32 R4, R9, 0x8, R2 ;  /* 0x0000000809047825 */ /* 0x010fc800078e0002 */
[----:B------:R-:W-:Y:S01]  /*00b0*/  IMAD.WIDE R6, R7, 0x8, R2 ;  /* 0x0000000807067825 */ /* 0x000fe200078e0202 */
[----:B-1----:R-:W4:Y:S04]  /*00c0*/  LDG.E.64 R10, desc[UR4][R4.64] ;  /* 0x00000004040a7981 */ /* 0x002f28000c1e1b00 */
[----:B------:R-:W4:Y:S02]  /*00d0*/  LDG.E.64 R12, desc[UR4][R6.64] ;  /* 0x00000004060c7981 */ /* 0x000f24000c1e1b00 */
[C-C-:B----4-:R-:W-:Y:S01]  /*00e0*/  FADD R8, R11.reuse, R13.reuse ;  /* 0x0000000d0b087221 */ /* 0x150fe20000000000 */
[----:B------:R-:W-:Y:S01]  /*00f0*/  FADD R14, R11, -R13 ;  /* 0x8000000d0b0e7221 */ /* 0x000fe20000000000 */
[C-C-:B------:R-:W-:Y:S01]  /*0100*/  FADD R0, R10.reuse, R12.reuse ;  /* 0x0000000c0a007221 */ /* 0x140fe20000000000 */
[----:B------:R-:W-:Y:S01]  /*0110*/  FADD R12, R10, -R12 ;  /* 0x8000000c0a0c7221 */ /* 0x000fe20000000000 */
[C---:B--2---:R-:W-:Y:S01]  /*0120*/  FMUL R11, R8.reuse, UR7 ;  /* 0x00000007080b7c20 */ /* 0x044fe20008400000 */
[----:B------:R-:W-:Y:S01]  /*0130*/  FMUL R13, R8, UR6 ;  /* 0x00000006080d7c20 */ /* 0x000fe20008400000 */
[C---:B------:R-:W-:Y:S01]  /*0140*/  FMUL R15, R14.reuse, UR7 ;  /* 0x000000070e0f7c20 */ /* 0x040fe20008400000 */
[----:B------:R-:W-:Y:S01]  /*0150*/  FMUL R17, R14, UR6 ;  /* 0x000000060e117c20 */ /* 0x000fe20008400000 */
[C---:B------:R-:W-:Y:S01]  /*0160*/  FFMA R10, R0.reuse, UR6, -R11 ;  /* 0x00000006000a7c23 */ /* 0x040fe2000800080b */
[----:B------:R-:W-:Y:S01]  /*0170*/  FFMA R11, R0, UR7, R13 ;  /* 0x00000007000b7c23 */ /* 0x000fe2000800000d */
[C---:B------:R-:W-:Y:S01]  /*0180*/  FFMA R14, R12.reuse, UR6, -R15 ;  /* 0x000000060c0e7c23 */ /* 0x040fe2000800080f */
[----:B------:R-:W-:-:S03]  /*0190*/  FFMA R15, R12, UR7, R17 ;  /* 0x000000070c0f7c23 */ /* 0x000fc60008000011 */
[----:B------:R0:W-:Y:S04]  /*01a0*/  STG.E.64 desc[UR4][R4.64], R10 ;  /* 0x0000000a04007986 */ /* 0x0001e8000c101b04 */
[----:B------:R0:W-:Y:S02]  /*01b0*/  STG.E.64 desc[UR4][R6.64], R14 ;  /* 0x0000000e06007986 */ /* 0x0001e4000c101b04 */
.L_x_2:
[----:B------:R-:W-:-:S04]  /*01c0*/  IADD3 R9, PT, PT, R9, 0x1, RZ ;  /* 0x0000000109097810 */ /* 0x000fc80007ffe0ff */
[----:B---3--:R-:W-:-:S04]  /*01d0*/  SHF.R.U32.HI R0, RZ, R18, R9 ;  /* 0x00000012ff007219 */ /* 0x008fc80000011609 */
[----:B------:R-:W-:-:S13]  /*01e0*/  ISETP.NE.AND P0, PT, R0, RZ, PT ;  /* 0x000000ff0000720c */ /* 0x000fda0003f05270 */
[----:B------:R-:W-:Y:S05]  /*01f0*/  @!P0 BRA `(.L_x_3) ;  /* 0xfffffffc009c8947 */ /* 0x000fea000383ffff */
[----:B-12---:R-:W-:Y:S05]  /*0200*/  EXIT ;  /* 0x000000000000794d */ /* 0x006fea0003800000 */
.L_x_4:
        /* <DEDUP_REMOVED lines=15> */
.L_x_8:


//--------------------- .text._Z18prepare_state_cudaPN6thrust24THRUST_300001_SM_1000_NS7complexIfEES2_ii --------------------------
	.section	.text._Z18prepare_state_cudaPN6thrust24THRUST_300001_SM_1000_NS7complexIfEES2_ii,"ax",@progbits
	.align	128
        .global         _Z18prepare_state_cudaPN6thrust24THRUST_300001_SM_1000_NS7complexIfEES2_ii
        .type           _Z18prepare_state_cudaPN6thrust24THRUST_300001_SM_1000_NS7complexIfEES2_ii,@function
        .size           _Z18prepare_state_cudaPN6thrust24THRUST_300001_SM_1000_NS7complexIfEES2_ii,(.L_x_9 - _Z18prepare_state_cudaPN6thrust24THRUST_300001_SM_1000_NS7complexIfEES2_ii)
        .other          _Z18prepare_state_cudaPN6thrust24THRUST_300001_SM_1000_NS7complexIfEES2_ii,@"STO_CUDA_ENTRY STV_DEFAULT"
_Z18prepare_state_cudaPN6thrust24THRUST_300001_SM_1000_NS7complexIfEES2_ii:
.text._Z18prepare_state_cudaPN6thrust24THRUST_300001_SM_1000_NS7complexIfEES2_ii:
[----:B------:R-:W-:Y:S08]  /*0000*/  LDC R1, c[0x0][0x37c] ;  /* 0x0000df00ff017b82 */ /* 0x000ff00000000800 */
[----:B------:R-:W0:Y:S01]  /*0010*/  LDC R12, c[0x0][0x390] ;  /* 0x0000e400ff0c7b82 */ /* 0x000e220000000800 */
[----:B------:R-:W1:Y:S07]  /*0020*/  LDCU.64 UR4, c[0x0][0x358] ;  /* 0x00006b00ff0477ac */ /* 0x000e6e0008000a00 */
[----:B------:R-:W2:Y:S08]  /*0030*/  LDC R6, c[0x0][0x390] ;  /* 0x0000e400ff067b82 */ /* 0x000eb00000000800 */
[----:B------:R-:W3:Y:S01]  /*0040*/  LDC R7, c[0x0][0x394] ;  /* 0x0000e500ff077b82 */ /* 0x000ee20000000800 */
[----:B0-----:R-:W-:-:S07]  /*0050*/  IABS R0, R12 ;  /* 0x0000000c00007213 */ /* 0x001fce0000000000 */
[----:B------:R-:W0:Y:S01]  /*0060*/  LDC.64 R2, c[0x0][0x380] ;  /* 0x0000e000ff027b82 */ /* 0x000e220000000a00 */
[----:B------:R-:W-:Y:S01]  /*0070*/  ISETP.NE.AND P0, PT, R12, RZ, PT ;  /* 0x000000ff0c00720c */ /* 0x000fe20003f05270 */
[----:B------:R-:W4:Y:S01]  /*0080*/  I2F.RP R10, R0 ;  /* 0x00000000000a7306 */ /* 0x000f220000209400 */
[----:B------:R-:W-:-:S05]  /*0090*/  LOP3.LUT R12, RZ, R12, RZ, 0x33, !PT ;  /* 0x0000000cff0c7212 */ /* 0x000fca00078e33ff */
[----:B------:R-:W5:Y:S02]  /*00a0*/  LDC.64 R4, c[0x0][0x388] ;  /* 0x0000e200ff047b82 */ /* 0x000f640000000a00 */
[----:B----4-:R-:W4:Y:S02]  /*00b0*/  MUFU.RCP R10, R10 ;  /* 0x0000000a000a7308 */ /* 0x010f240000001000 */
[----:B----4-:R-:W-:Y:S02]  /*00c0*/  VIADD R8, R10, 0xffffffe ;  /* 0x0ffffffe0a087836 */ /* 0x010fe40000000000 */
[----:B------:R-:W-:-:S04]  /*00d0*/  IMAD.MOV.U32 R10, RZ, RZ, RZ ;  /* 0x000000ffff0a7224 */ /* 0x000fc800078e00ff */
[----:B------:R4:W1:Y:S02]  /*00e0*/  F2I.FTZ.U32.TRUNC.NTZ R9, R8 ;  /* 0x0000000800097305 */ /* 0x000864000021f000 */
[----:B----4-:R-:W-:Y:S02]  /*00f0*/  IMAD.MOV.U32 R8, RZ, RZ, RZ ;  /* 0x000000ffff087224 */ /* 0x010fe400078e00ff */
[----:B-1----:R-:W-:-:S04]  /*0100*/  IMAD.MOV R11, RZ, RZ, -R9 ;  /* 0x000000ffff0b7224 */ /* 0x002fc800078e0a09 */
[----:B------:R-:W-:-:S04]  /*0110*/  IMAD R11, R11, R0, RZ ;  /* 0x000000000b0b7224 */ /* 0x000fc800078e02ff */
[----:B0-23-5:R-:W-:-:S07]  /*0120*/  IMAD.HI.U32 R11, R9, R11, R8 ;  /* 0x0000000b090b7227 */ /* 0x02dfce00078e0008 */
.L_x_5:
[----:B------:R-:W-:Y:S02]  /*0130*/  IABS R14, R10 ;  /* 0x0000000a000e7213 */ /* 0x000fe40000000000 */
[----:B------:R-:W-:Y:S02]  /*0140*/  IABS R16, R6 ;  /* 0x0000000600107213 */ /* 0x000fe40000000000 */
[----:B------:R-:W-:Y:S01]  /*0150*/  ISETP.GE.AND P2, PT, R10, RZ, PT ;  /* 0x000000ff0a00720c */ /* 0x000fe20003f46270 */
[----:B------:R-:W-:-:S04]  /*0160*/  IMAD.HI.U32 R8, R11, R14, RZ ;  /* 0x0000000e0b087227 */ /* 0x000fc800078e00ff */
[----:B------:R-:W-:-:S04]  /*0170*/  IMAD.MOV R9, RZ, RZ, -R8 ;  /* 0x000000ffff097224 */ /* 0x000fc800078e0a08 */
[----:B------:R-:W-:-:S05]  /*0180*/  IMAD R9, R16, R9, R14 ;  /* 0x0000000910097224 */ /* 0x000fca00078e020e */
[----:B------:R-:W-:-:S13]  /*0190*/  ISETP.GT.U32.AND P1, PT, R0, R9, PT ;  /* 0x000000090000720c */ /* 0x000fda0003f24070 */
[----:B------:R-:W-:-:S05]  /*01a0*/  @!P1 IMAD.IADD R9, R9, 0x1, -R16 ;  /* 0x0000000109099824 */ /* 0x000fca00078e0a10 */
[----:B------:R-:W-:-:S13]  /*01b0*/  ISETP.GT.U32.AND P1, PT, R0, R9, PT ;  /* 0x000000090000720c */ /* 0x000fda0003f24070 */
[----:B------:R-:W-:-:S04]  /*01c0*/  @!P1 IMAD.IADD R9, R9, 0x1, -R16 ;  /* 0x0000000109099824 */ /* 0x000fc800078e0a10 */
[----:B------:R-:W-:-:S05]  /*01d0*/  @!P2 IMAD.MOV R9, RZ, RZ, -R9 ;  /* 0x000000ffff09a224 */ /* 0x000fca00078e0a09 */
[----:B------:R-:W-:-:S04]  /*01e0*/  SEL R9, R12, R9, !P0 ;  /* 0x000000090c097207 */ /* 0x000fc80004000000 */
[----:B------:R-:W-:Y:S01]  /*01f0*/  ISETP.NE.AND P1, PT, R9, RZ, PT ;  /* 0x000000ff0900720c */ /* 0x000fe20003f25270 */
[----:B------:R-:W-:-:S03]  /*0200*/  IMAD.WIDE.U32 R8, R10, 0x8, R2 ;  /* 0x000000080a087825 */ /* 0x000fc600078e0002 */
[----:B------:R-:W-:Y:S01]  /*0210*/  FSEL R14, R4, RZ, !P1 ;  /* 0x000000ff040e7208 */ /* 0x000fe20004800000 */
[----:B------:R-:W-:Y:S01]  /*0220*/  VIADD R10, R10, 0x1 ;  /* 0x000000010a0a7836 */ /* 0x000fe20000000000 */
[----:B------:R-:W-:-:S04]  /*0230*/  FSEL R15, R5, RZ, !P1 ;  /* 0x000000ff050f7208 */ /* 0x000fc80004800000 */
[----:B------:R-:W-:Y:S01]  /*0240*/  SHF.R.U32.HI R13, RZ, R7, R10 ;  /* 0x00000007ff0d7219 */ /* 0x000fe2000001160a */
[----:B------:R0:W-:Y:S03]  /*0250*/  STG.E.64 desc[UR4][R8.64], R14 ;  /* 0x0000000e08007986 */ /* 0x0001e6000c101b04 */
[----:B------:R-:W-:-:S13]  /*0260*/  ISETP.NE.AND P1, PT, R13, RZ, PT ;  /* 0x000000ff0d00720c */ /* 0x000fda0003f25270 */
[----:B0-----:R-:W-:Y:S05]  /*0270*/  @!P1 BRA `(.L_x_5) ;  /* 0xfffffffc00ac9947 */ /* 0x001fea000383ffff */
[----:B------:R-:W-:Y:S05]  /*0280*/  EXIT ;  /* 0x000000000000794d */ /* 0x000fea0003800000 */
.L_x_6:
        /* <DEDUP_REMOVED lines=15> */
.L_x_9:


//--------------------- .nv.shared.reserved.0     --------------------------
	.section	.nv.shared.reserved.0,"aw",@nobits
	.weak		__nv_reservedSMEM_offset_0_alias
	.size		__nv_reservedSMEM_offset_0_alias, 0, 64
	.other		__nv_reservedSMEM_offset_0_alias,@"STO_CUDA_RESERVED_SHARED STV_DEFAULT"
__nv_reservedSMEM_offset_0_alias:
	.zero		0
	.zero		64


//--------------------- .nv.global                --------------------------
	.section	.nv.global,"aw",@nobits
.nv.global:
	.type		_ZN34_INTERNAL_77163bc2_4_k_cu_60b33f9b4cuda3std3__48in_placeE,@object
	.size		_ZN34_INTERNAL_77163bc2_4_k_cu_60b33f9b4cuda3std3__48in_placeE,(_ZN34_INTERNAL_77163bc2_4_k_cu_60b33f9b4cuda3std6ranges3__45__cpo8distanceE - _ZN34_INTERNAL_77163bc2_4_k_cu_60b33f9b4cuda3std3__48in_placeE)
_ZN34_INTERNAL_77163bc2_4_k_cu_60b33f9b4cuda3std3__48in_placeE:
	.zero		1
	.type		_ZN34_INTERNAL_77163bc2_4_k_cu_60b33f9b4cuda3std6ranges3__45__cpo8distanceE,@object
	.size		_ZN34_INTERNAL_77163bc2_4_k_cu_60b33f9b4cuda3std6ranges3__45__cpo8distanceE,(_ZN34_INTERNAL_77163bc2_4_k_cu_60b33f9b4cuda3std3__45__cpo6cbeginE - _ZN34_INTERNAL_77163bc2_4_k_cu_60b33f9b4cuda3std6ranges3__45__cpo8distanceE)
_ZN34_INTERNAL_77163bc2_4_k_cu_60b33f9b4cuda3std6ranges3__45__cpo8distanceE:
	.zero		1
	.type		_ZN34_INTERNAL_77163bc2_4_k_cu_60b33f9b4cuda3std3__45__cpo6cbeginE,@object
	.size		_ZN34_INTERNAL_77163bc2_4_k_cu_60b33f9b4cuda3std3__45__cpo6cbeginE,(_ZN34_INTERNAL_77163bc2_4_k_cu_60b33f9b4cuda3std6ranges3__45__cpo7advanceE - _ZN34_INTERNAL_77163bc2_4_k_cu_60b33f9b4cuda3std3__45__cpo6cbeginE)
_ZN34_INTERNAL_77163bc2_4_k_cu_60b33f9b4cuda3std3__45__cpo6cbeginE:
	.zero		1
	.type		_ZN34_INTERNAL_77163bc2_4_k_cu_60b33f9b4cuda3std6ranges3__45__cpo7advanceE,@object
	.size		_ZN34_INTERNAL_77163bc2_4_k_cu_60b33f9b4cuda3std6ranges3__45__cpo7advanceE,(_ZN34_INTERNAL_77163bc2_4_k_cu_60b33f9b4cuda3std3__45__cpo7crbeginE - _ZN34_INTERNAL_77163bc2_4_k_cu_60b33f9b4cuda3std6ranges3__45__cpo7advanceE)
_ZN34_INTERNAL_77163bc2_4_k_cu_60b33f9b4cuda3std6ranges3__45__cpo7advanceE:
	.zero		1
	.type		_ZN34_INTERNAL_77163bc2_4_k_cu_60b33f9b4cuda3std3__45__cpo7crbeginE,@object
	.size		_ZN34_INTERNAL_77163bc2_4_k_cu_60b33f9b4cuda3std3__45__cpo7crbeginE,(_ZN34_INTERNAL_77163bc2_4_k_cu_60b33f9b4cuda3std6ranges3__45__cpo4dataE - _ZN34_INTERNAL_77163bc2_4_k_cu_60b33f9b4cuda3std3__45__cpo7crbeginE)
_ZN34_INTERNAL_77163bc2_4_k_cu_60b33f9b4cuda3std3__45__cpo7crbeginE:
	.zero		1
	.type		_ZN34_INTERNAL_77163bc2_4_k_cu_60b33f9b4cuda3std6ranges3__45__cpo4dataE,@object
	.size		_ZN34_INTERNAL_77163bc2_4_k_cu_60b33f9b4cuda3std6ranges3__45__cpo4dataE,(_ZN34_INTERNAL_77163bc2_4_k_cu_60b33f9b4cuda3std6ranges3__45__cpo5beginE - _ZN34_INTERNAL_77163bc2_4_k_cu_60b33f9b4cuda3std6ranges3__45__cpo4dataE)
_ZN34_INTERNAL_77163bc2_4_k_cu_60b33f9b4cuda3std6ranges3__45__cpo4dataE:
	.zero		1
	.type		_ZN34_INTERNAL_77163bc2_4_k_cu_60b33f9b4cuda3std6ranges3__45__cpo5beginE,@object
	.size		_ZN34_INTERNAL_77163bc2_4_k_cu_60b33f9b4cuda3std6ranges3__45__cpo5beginE,(_ZN34_INTERNAL_77163bc2_4_k_cu_60b33f9b4cuda3std3__436_GLOBAL__N__77163bc2_4_k_cu_60b33f9b6ignoreE - _ZN34_INTERNAL_77163bc2_4_k_cu_60b33f9b4cuda3std6ranges3__45__cpo5beginE)
_ZN34_INTERNAL_77163bc2_4_k_cu_60b33f9b4cuda3std6ranges3__45__cpo5beginE:
	.zero		1
	.type		_ZN34_INTERNAL_77163bc2_4_k_cu_60b33f9b4cuda3std3__436_GLOBAL__N__77163bc2_4_k_cu_60b33f9b6ignoreE,@object
	.size		_ZN34_INTERNAL_77163bc2_4_k_cu_60b33f9b4cuda3std3__436_GLOBAL__N__77163bc2_4_k_cu_60b33f9b6ignoreE,(_ZN34_INTERNAL_77163bc2_4_k_cu_60b33f9b4cuda3std6ranges3__45__cpo4sizeE - _ZN34_INTERNAL_77163bc2_4_k_cu_60b33f9b4cuda3std3__436_GLOBAL__N__77163bc2_4_k_cu_60b33f9b6ignoreE)
_ZN34_INTERNAL_77163bc2_4_k_cu_60b33f9b4cuda3std3__436_GLOBAL__N__77163bc2_4_k_cu_60b33f9b6ignoreE:
	.zero		1
	.type		_ZN34_INTERNAL_77163bc2_4_k_cu_60b33f9b4cuda3std6ranges3__45__cpo4sizeE,@object
	.size		_ZN34_INTERNAL_77163bc2_4_k_cu_60b33f9b4cuda3std6ranges3__45__cpo4sizeE,(_ZN34_INTERNAL_77163bc2_4_k_cu_60b33f9b4cuda3std3__45__cpo5beginE - _ZN34_INTERNAL_77163bc2_4_k_cu_60b33f9b4cuda3std6ranges3__45__cpo4sizeE)
_ZN34_INTERNAL_77163bc2_4_k_cu_60b33f9b4cuda3std6ranges3__45__cpo4sizeE:
	.zero		1
	.type		_ZN34_INTERNAL_77163bc2_4_k_cu_60b33f9b4cuda3std3__45__cpo5beginE,@object
	.size		_ZN34_INTERNAL_77163bc2_4_k_cu_60b33f9b4cuda3std3__45__cpo5beginE,(_ZN34_INTERNAL_77163bc2_4_k_cu_60b33f9b4cuda3std6ranges3__45__cpo6cbeginE - _ZN34_INTERNAL_77163bc2_4_k_cu_60b33f9b4cuda3std3__45__cpo5beginE)
_ZN34_INTERNAL_77163bc2_4_k_cu_60b33f9b4cuda3std3__45__cpo5beginE:
	.zero		1
	.type		_ZN34_INTERNAL_77163bc2_4_k_cu_60b33f9b4cuda3std6ranges3__45__cpo6cbeginE,@object
	.size		_ZN34_INTERNAL_77163bc2_4_k_cu_60b33f9b4cuda3std6ranges3__45__cpo6cbeginE,(_ZN34_INTERNAL_77163bc2_4_k_cu_60b33f9b4cuda3std3__45__cpo6rbeginE - _ZN34_INTERNAL_77163bc2_4_k_cu_60b33f9b4cuda3std6ranges3__45__cpo6cbeginE)
_ZN34_INTERNAL_77163bc2_4_k_cu_60b33f9b4cuda3std6ranges3__45__cpo6cbeginE:
	.zero		1
	.type		_ZN34_INTERNAL_77163bc2_4_k_cu_60b33f9b4cuda3std3__45__cpo6rbeginE,@object
	.size		_ZN34_INTERNAL_77163bc2_4_k_cu_60b33f9b4cuda3std3__45__cpo6rbeginE,(_ZN34_INTERNAL_77163bc2_4_k_cu_60b33f9b4cuda3std6ranges3__45__cpo4nextE - _ZN34_INTERNAL_77163bc2_4_k_cu_60b33f9b4cuda3std3__45__cpo6rbeginE)
_ZN34_INTERNAL_77163bc2_4_k_cu_60b33f9b4cuda3std3__45__cpo6rbeginE:
	.zero		1
	.type		_ZN34_INTERNAL_77163bc2_4_k_cu_60b33f9b4cuda3std6ranges3__45__cpo4nextE,@object
	.size		_ZN34_INTERNAL_77163bc2_4_k_cu_60b33f9b4cuda3std6ranges3__45__cpo4nextE,(_ZN34_INTERNAL_77163bc2_4_k_cu_60b33f9b4cuda3std6ranges3__45__cpo4swapE - _ZN34_INTERNAL_77163bc2_4_k_cu_60b33f9b4cuda3std6ranges3__45__cpo4nextE)
_ZN34_INTERNAL_77163bc2_4_k_cu_60b33f9b4cuda3std6ranges3__45__cpo4nextE:
	.zero		1
	.type		_ZN34_INTERNAL_77163bc2_4_k_cu_60b33f9b4cuda3std6ranges3__45__cpo4swapE,@object
	.size		_ZN34_INTERNAL_77163bc2_4_k_cu_60b33f9b4cuda3std6ranges3__45__cpo4swapE,(_ZN34_INTERNAL_77163bc2_4_k_cu_60b33f9b4cuda3std3__420unreachable_sentinelE - _ZN34_INTERNAL_77163bc2_4_k_cu_60b33f9b4cuda3std6ranges3__45__cpo4swapE)
_ZN34_INTERNAL_77163bc2_4_k_cu_60b33f9b4cuda3std6ranges3__45__cpo4swapE:
	.zero		1
	.type		_ZN34_INTERNAL_77163bc2_4_k_cu_60b33f9b4cuda3std3__420unreachable_sentinelE,@object
	.size		_ZN34_INTERNAL_77163bc2_4_k_cu_60b33f9b4cuda3std3__420unreachable_sentinelE,(_ZN34_INTERNAL_77163bc2_4_k_cu_60b33f9b6thrust24THRUST_300001_SM_1000_NS6system6detail10sequential3seqE - _ZN34_INTERNAL_77163bc2_4_k_cu_60b33f9b4cuda3std3__420unreachable_sentinelE)
_ZN34_INTERNAL_77163bc2_4_k_cu_60b33f9b4cuda3std3__420unreachable_sentinelE:
	.zero		1
	.type		_ZN34_INTERNAL_77163bc2_4_k_cu_60b33f9b6thrust24THRUST_300001_SM_1000_NS6system6detail10sequential3seqE,@object
	.size		_ZN34_INTERNAL_77163bc2_4_k_cu_60b33f9b6thrust24THRUST_300001_SM_1000_NS6system6detail10sequential3seqE,(_ZN34_INTERNAL_77163bc2_4_k_cu_60b33f9b4cuda3std3__45__cpo4cendE - _ZN34_INTERNAL_77163bc2_4_k_cu_60b33f9b6thrust24THRUST_300001_SM_1000_NS6system6detail10sequential3seqE)
_ZN34_INTERNAL_77163bc2_4_k_cu_60b33f9b6thrust24THRUST_300001_SM_1000_NS6system6detail10sequential3seqE:
	.zero		1
	.type		_ZN34_INTERNAL_77163bc2_4_k_cu_60b33f9b4cuda3std3__45__cpo4cendE,@object
	.size		_ZN34_INTERNAL_77163bc2_4_k_cu_60b33f9b4cuda3std3__45__cpo4cendE,(_ZN34_INTERNAL_77163bc2_4_k_cu_60b33f9b4cuda3std6ranges3__45__cpo9iter_swapE - _ZN34_INTERNAL_77163bc2_4_k_cu_60b33f9b4cuda3std3__45__cpo4cendE)
_ZN34_INTERNAL_77163bc2_4_k_cu_60b33f9b4cuda3std3__45__cpo4cendE:
	.zero		1
	.type		_ZN34_INTERNAL_77163bc2_4_k_cu_60b33f9b4cuda3std6ranges3__45__cpo9iter_swapE,@object
	.size		_ZN34_INTERNAL_77163bc2_4_k_cu_60b33f9b4cuda3std6ranges3__45__cpo9iter_swapE,(_ZN34_INTERNAL_77163bc2_4_k_cu_60b33f9b4cuda3std3__45__cpo5crendE - _ZN34_INTERNAL_77163bc2_4_k_cu_60b33f9b4cuda3std6ranges3__45__cpo9iter_swapE)
_ZN34_INTERNAL_77163bc2_4_k_cu_60b33f9b4cuda3std6ranges3__45__cpo9iter_swapE:
	.zero		1
	.type		_ZN34_INTERNAL_77163bc2_4_k_cu_60b33f9b4cuda3std3__45__cpo5crendE,@object
	.size		_ZN34_INTERNAL_77163bc2_4_k_cu_60b33f9b4cuda3std3__45__cpo5crendE,(_ZN34_INTERNAL_77163bc2_4_k_cu_60b33f9b4cuda3std6ranges3__45__cpo5cdataE - _ZN34_INTERNAL_77163bc2_4_k_cu_60b33f9b4cuda3std3__45__cpo5crendE)
_ZN34_INTERNAL_77163bc2_4_k_cu_60b33f9b4cuda3std3__45__cpo5crendE:
	.zero		1
	.type		_ZN34_INTERNAL_77163bc2_4_k_cu_60b33f9b4cuda3std6ranges3__45__cpo5cdataE,@object
	.size		_ZN34_INTERNAL_77163bc2_4_k_cu_60b33f9b4cuda3std6ranges3__45__cpo5cdataE,(_ZN34_INTERNAL_77163bc2_4_k_cu_60b33f9b4cuda3std6ranges3__45__cpo3endE - _ZN34_INTERNAL_77163bc2_4_k_cu_60b33f9b4cuda3std6ranges3__45__cpo5cdataE)
_ZN34_INTERNAL_77163bc2_4_k_cu_60b33f9b4cuda3std6ranges3__45__cpo5cdataE:
	.zero		1
	.type		_ZN34_INTERNAL_77163bc2_4_k_cu_60b33f9b4cuda3std6ranges3__45__cpo3endE,@object
	.size		_ZN34_INTERNAL_77163bc2_4_k_cu_60b33f9b4cuda3std6ranges3__45__cpo3endE,(_ZN34_INTERNAL_77163bc2_4_k_cu_60b33f9b4cuda3std3__419piecewise_constructE - _ZN34_INTERNAL_77163bc2_4_k_cu_60b33f9b4cuda3std6ranges3__45__cpo3endE)
_ZN34_INTERNAL_77163bc2_4_k_cu_60b33f9b4cuda3std6ranges3__45__cpo3endE:
	.zero		1
	.type		_ZN34_INTERNAL_77163bc2_4_k_cu_60b33f9b4cuda3std3__419piecewise_constructE,@object
	.size		_ZN34_INTERNAL_77163bc2_4_k_cu_60b33f9b4cuda3std3__419piecewise_constructE,(_ZN34_INTERNAL_77163bc2_4_k_cu_60b33f9b4cuda3std6ranges3__45__cpo5ssizeE - _ZN34_INTERNAL_77163bc2_4_k_cu_60b33f9b4cuda3std3__419piecewise_constructE)
_ZN34_INTERNAL_77163bc2_4_k_cu_60b33f9b4cuda3std3__419piecewise_constructE:
	.zero		1
	.type		_ZN34_INTERNAL_77163bc2_4_k_cu_60b33f9b4cuda3std6ranges3__45__cpo5ssizeE,@object
	.size		_ZN34_INTERNAL_77163bc2_4_k_cu_60b33f9b4cuda3std6ranges3__45__cpo5ssizeE,(_ZN34_INTERNAL_77163bc2_4_k_cu_60b33f9b4cuda3std3__45__cpo3endE - _ZN34_INTERNAL_77163bc2_4_k_cu_60b33f9b4cuda3std6ranges3__45__cpo5ssizeE)
_ZN34_INTERNAL_77163bc2_4_k_cu_60b33f9b4cuda3std6ranges3__45__cpo5ssizeE:
	.zero		1
	.type		_ZN34_INTERNAL_77163bc2_4_k_cu_60b33f9b4cuda3std3__45__cpo3endE,@object
	.size		_ZN34_INTERNAL_77163bc2_4_k_cu_60b33f9b4cuda3std3__45__cpo3endE,(_ZN34_INTERNAL_77163bc2_4_k_cu_60b33f9b4cuda3std6ranges3__45__cpo4cendE - _ZN34_INTERNAL_77163bc2_4_k_cu_60b33f9b4cuda3std3__45__cpo3endE)
_ZN34_INTERNAL_77163bc2_4_k_cu_60b33f9b4cuda3std3__45__cpo3endE:
	.zero		1
	.type		_ZN34_INTERNAL_77163bc2_4_k_cu_60b33f9b4cuda3std6ranges3__45__cpo4cendE,@object
	.size		_ZN34_INTERNAL_77163bc2_4_k_cu_60b33f9b4cuda3std6ranges3__45__cpo4cendE,(_ZN34_INTERNAL_77163bc2_4_k_cu_60b33f9b4cuda3std3__45__cpo4rendE - _ZN34_INTERNAL_77163bc2_4_k_cu_60b33f9b4cuda3std6ranges3__45__cpo4cendE)
_ZN34_INTERNAL_77163bc2_4_k_cu_60b33f9b4cuda3std6ranges3__45__cpo4cendE:
	.zero		1
	.type		_ZN34_INTERNAL_77163bc2_4_k_cu_60b33f9b4cuda3std3__45__cpo4rendE,@object
	.size		_ZN34_INTERNAL_77163bc2_4_k_cu_60b33f9b4cuda3std3__45__cpo4rendE,(_ZN34_INTERNAL_77163bc2_4_k_cu_60b33f9b4cuda3std6ranges3__45__cpo4prevE - _ZN34_INTERNAL_77163bc2_4_k_cu_60b33f9b4cuda3std3__45__cpo4rendE)
_ZN34_INTERNAL_77163bc2_4_k_cu_60b33f9b4cuda3std3__45__cpo4rendE:
	.zero		1
	.type		_ZN34_INTERNAL_77163bc2_4_k_cu_60b33f9b4cuda3std6ranges3__45__cpo4prevE,@object
	.size		_ZN34_INTERNAL_77163bc2_4_k_cu_60b33f9b4cuda3std6ranges3__45__cpo4prevE,(_ZN34_INTERNAL_77163bc2_4_k_cu_60b33f9b4cuda3std6ranges3__45__cpo9iter_moveE - _ZN34_INTERNAL_77163bc2_4_k_cu_60b33f9b4cuda3std6ranges3__45__cpo4prevE)
_ZN34_INTERNAL_77163bc2_4_k_cu_60b33f9b4cuda3std6ranges3__45__cpo4prevE:
	.zero		1
	.type		_ZN34_INTERNAL_77163bc2_4_k_cu_60b33f9b4cuda3std6ranges3__45__cpo9iter_moveE,@object
	.size		_ZN34_INTERNAL_77163bc2_4_k_cu_60b33f9b4cuda3std6ranges3__45__cpo9iter_moveE,(.L_13 - _ZN34_INTERNAL_77163bc2_4_k_cu_60b33f9b4cuda3std6ranges3__45__cpo9iter_moveE)
_ZN34_INTERNAL_77163bc2_4_k_cu_60b33f9b4cuda3std6ranges3__45__cpo9iter_moveE:
	.zero		1
.L_13:


//--------------------- .nv.constant0._Z18controlled_rz_cudaPN6thrust24THRUST_300001_SM_1000_NS7complexIfEEiS2_i --------------------------
	.section	.nv.constant0._Z18controlled_rz_cudaPN6thrust24THRUST_300001_SM_1000_NS7complexIfEEiS2_i,"a",@progbits
	.sectionflags	@""
	.align	4
.nv.constant0._Z18controlled_rz_cudaPN6thrust24THRUST_300001_SM_1000_NS7complexIfEEiS2_i:
	.zero		924


//--------------------- .nv.constant0._Z13hadamard_cudaPN6thrust24THRUST_300001_SM_1000_NS7complexIfEES2_ii --------------------------
	.section	.nv.constant0._Z13hadamard_cudaPN6thrust24THRUST_300001_SM_1000_NS7complexIfEES2_ii,"a",@progbits
	.sectionflags	@""
	.align	4
.nv.constant0._Z13hadamard_cudaPN6thrust24THRUST_300001_SM_1000_NS7complexIfEES2_ii:
	.zero		920


//--------------------- .nv.constant0._Z18prepare_state_cudaPN6thrust24THRUST_300001_SM_1000_NS7complexIfEES2_ii --------------------------
	.section	.nv.constant0._Z18prepare_state_cudaPN6thrust24THRUST_300001_SM_1000_NS7complexIfEES2_ii,"a",@progbits
	.sectionflags	@""
	.align	4
.nv.constant0._Z18prepare_state_cudaPN6thrust24THRUST_300001_SM_1000_NS7complexIfEES2_ii:
	.zero		920


//--------------------- SYMBOLS --------------------------

	.type		.nv.reservedSmem.offset0,@object
	.size		.nv.reservedSmem.offset0,0x4
